//
// Generated by NVIDIA NVVM Compiler
//
// Compiler Build ID: CL-36424714
// Cuda compilation tools, release 13.0, V13.0.88
// Based on NVVM 20.0.0
//

.version 9.0
.target sm_100
.address_size 64

	// .globl	_Z7multMatPiS_S_

.visible .entry _Z7multMatPiS_S_(
	.param .u64 .ptr .align 1 _Z7multMatPiS_S__param_0,
	.param .u64 .ptr .align 1 _Z7multMatPiS_S__param_1,
	.param .u64 .ptr .align 1 _Z7multMatPiS_S__param_2
)
{
	.reg .pred 	%p<4>;
	.reg .b32 	%r<42>;
	.reg .b64 	%rd<13>;

	ld.param.u64 	%rd1, [_Z7multMatPiS_S__param_0];
	ld.param.u64 	%rd2, [_Z7multMatPiS_S__param_1];
	ld.param.u64 	%rd3, [_Z7multMatPiS_S__param_2];
	mov.u32 	%r3, %tid.x;
	mov.u32 	%r4, %ntid.x;
	mov.u32 	%r5, %ctaid.x;
	mad.lo.s32 	%r1, %r4, %r5, %r3;
	mov.u32 	%r6, %tid.y;
	mov.u32 	%r7, %ntid.y;
	mov.u32 	%r8, %ctaid.y;
	mad.lo.s32 	%r9, %r7, %r8, %r6;
	setp.gt.s32 	%p1, %r1, 9;
	setp.gt.u32 	%p2, %r9, 9;
	or.pred  	%p3, %p1, %p2;
	@%p3 bra 	$L__BB0_2;
	cvta.to.global.u64 	%rd4, %rd3;
	cvta.to.global.u64 	%rd5, %rd1;
	cvta.to.global.u64 	%rd6, %rd2;
	mul.lo.s32 	%r10, %r9, 10;
	mul.wide.u32 	%rd7, %r10, 4;
	add.s64 	%rd8, %rd5, %rd7;
	ld.global.u32 	%r11, [%rd8];
	mul.wide.s32 	%rd9, %r1, 4;
	add.s64 	%rd10, %rd6, %rd9;
	ld.global.u32 	%r12, [%rd10];
	mul.lo.s32 	%r13, %r12, %r11;
	ld.global.u32 	%r14, [%rd8+4];
	ld.global.u32 	%r15, [%rd10+40];
	mad.lo.s32 	%r16, %r15, %r14, %r13;
	ld.global.u32 	%r17, [%rd8+8];
	ld.global.u32 	%r18, [%rd10+80];
	mad.lo.s32 	%r19, %r18, %r17, %r16;
	ld.global.u32 	%r20, [%rd8+12];
	ld.global.u32 	%r21, [%rd10+120];
	mad.lo.s32 	%r22, %r21, %r20, %r19;
	ld.global.u32 	%r23, [%rd8+16];
	ld.global.u32 	%r24, [%rd10+160];
	mad.lo.s32 	%r25, %r24, %r23, %r22;
	ld.global.u32 	%r26, [%rd8+20];
	ld.global.u32 	%r27, [%rd10+200];
	mad.lo.s32 	%r28, %r27, %r26, %r25;
	ld.global.u32 	%r29, [%rd8+24];
	ld.global.u32 	%r30, [%rd10+240];
	mad.lo.s32 	%r31, %r30, %r29, %r28;
	ld.global.u32 	%r32, [%rd8+28];
	ld.global.u32 	%r33, [%rd10+280];
	mad.lo.s32 	%r34, %r33, %r32, %r31;
	ld.global.u32 	%r35, [%rd8+32];
	ld.global.u32 	%r36, [%rd10+320];
	mad.lo.s32 	%r37, %r36, %r35, %r34;
	ld.global.u32 	%r38, [%rd8+36];
	ld.global.u32 	%r39, [%rd10+360];
	mad.lo.s32 	%r40, %r39, %r38, %r37;
	add.s32 	%r41, %r10, %r1;
	mul.wide.s32 	%rd11, %r41, 4;
	add.s64 	%rd12, %rd4, %rd11;
	st.global.u32 	[%rd12], %r40;
$L__BB0_2:
	ret;

}


// ===== COMPILED SASS (sm_100) =====

	.target	sm_100

	.elftype	@"ET_EXEC"


//--------------------- .note.nv.tkinfo           --------------------------
	.section	.note.nv.tkinfo,"",@"SHT_NOTE"
	.sectionflags	@"SHF_NOTE_NV_TKINFO"
	.tkinfo
        /*0018*/ 	.word	0x00000002
        /*0030*/ 	.string	""
        /*0030*/ 	.string	"ptxas"
        /*0030*/ 	.string	"Cuda compilation tools, release 13.0, V13.0.88"
        /*0030*/ 	.string	"Build cuda_13.0.r13.0/compiler.36424714_0"
        /*0030*/ 	.string	"-arch sm_100 -m 64 "



//--------------------- .note.nv.cuinfo           --------------------------
	.section	.note.nv.cuinfo,"",@"SHT_NOTE"
	.sectionflags	@"SHF_NOTE_NV_CUINFO"
        /*0018*/ 	.short	0x0002
        /*001a*/ 	.short	0x0064
        /*001c*/ 	.short	0x0082
	.zero		2


//--------------------- .nv.info                  --------------------------
	.section	.nv.info,"",@"SHT_CUDA_INFO"
	.align	4


	//----- nvinfo : EIATTR_REGCOUNT
	.align		4
        /*0000*/ 	.byte	0x04, 0x2f
        /*0002*/ 	.short	(.L_1 - .L_0)
	.align		4
.L_0:
        /*0004*/ 	.word	index@(_Z7multMatPiS_S_)
        /*0008*/ 	.word	0x0000001e


	//----- nvinfo : EIATTR_FRAME_SIZE
	.align		4
.L_1:
        /*000c*/ 	.byte	0x04, 0x11
        /*000e*/ 	.short	(.L_3 - .L_2)
	.align		4
.L_2:
        /*0010*/ 	.word	index@(_Z7multMatPiS_S_)
        /*0014*/ 	.word	0x00000000


	//----- nvinfo : EIATTR_MIN_STACK_SIZE
	.align		4
.L_3:
        /*0018*/ 	.byte	0x04, 0x12
        /*001a*/ 	.short	(.L_5 - .L_4)
	.align		4
.L_4:
        /*001c*/ 	.word	index@(_Z7multMatPiS_S_)
        /*0020*/ 	.word	0x00000000
.L_5:


//--------------------- .nv.compat                --------------------------
	.section	.nv.compat,"",@"SHT_CUDA_COMPAT_INFO"
	.align	4
        /*0000*/ 	.byte	0x02, 0x09, 0x00, 0x00, 0x02, 0x02, 0x01, 0x00, 0x02, 0x05, 0x05, 0x00, 0x03, 0x07, 0x01, 0x01
        /*0010*/ 	.byte	0x02, 0x03, 0x00, 0x00, 0x02, 0x06, 0x01, 0x00, 0x04, 0x0b, 0x08, 0x00, 0x09, 0x00, 0x00, 0x00
        /*0020*/ 	.byte	0x00, 0x00, 0x00, 0x00


//--------------------- .nv.info._Z7multMatPiS_S_ --------------------------
	.section	.nv.info._Z7multMatPiS_S_,"",@"SHT_CUDA_INFO"
	.sectionflags	@""
	.align	4


	//----- nvinfo : EIATTR_CUDA_API_VERSION
	.align		4
        /*0000*/ 	.byte	0x04, 0x37
        /*0002*/ 	.short	(.L_7 - .L_6)
.L_6:
        /*0004*/ 	.word	0x00000082


	//----- nvinfo : EIATTR_KPARAM_INFO
	.align		4
.L_7:
        /*0008*/ 	.byte	0x04, 0x17
        /*000a*/ 	.short	(.L_9 - .L_8)
.L_8:
        /*000c*/ 	.word	0x00000000
        /*0010*/ 	.short	0x0002
        /*0012*/ 	.short	0x0010
        /*0014*/ 	.byte	0x00, 0xf5, 0x21, 0x00


	//----- nvinfo : EIATTR_KPARAM_INFO
	.align		4
.L_9:
        /*0018*/ 	.byte	0x04, 0x17
        /*001a*/ 	.short	(.L_11 - .L_10)
.L_10:
        /*001c*/ 	.word	0x00000000
        /*0020*/ 	.short	0x0001
        /*0022*/ 	.short	0x0008
        /*0024*/ 	.byte	0x00, 0xf5, 0x21, 0x00


	//----- nvinfo : EIATTR_KPARAM_INFO
	.align		4
.L_11:
        /*0028*/ 	.byte	0x04, 0x17
        /*002a*/ 	.short	(.L_13 - .L_12)
.L_12:
        /*002c*/ 	.word	0x00000000
        /*0030*/ 	.short	0x0000
        /*0032*/ 	.short	0x0000
        /*0034*/ 	.byte	0x00, 0xf5, 0x21, 0x00


	//----- nvinfo : EIATTR_SPARSE_MMA_MASK
	.align		4
.L_13:
        /*0038*/ 	.byte	0x03, 0x50
        /*003a*/ 	.short	0x0000


	//----- nvinfo : EIATTR_MAXREG_COUNT
	.align		4
        /*003c*/ 	.byte	0x03, 0x1b
        /*003e*/ 	.short	0x00ff


	//----- nvinfo : EIATTR_MERCURY_ISA_VERSION
	.align		4
        /*0040*/ 	.byte	0x03, 0x5f
        /*0042*/ 	.short	0x0101


	//----- nvinfo : EIATTR_VRC_CTA_INIT_COUNT
	.align		4
        /*0044*/ 	.byte	0x02, 0x4a
	.zero		1
	.zero		1


	//----- nvinfo : EIATTR_EXIT_INSTR_OFFSETS
	.align		4
        /*0048*/ 	.byte	0x04, 0x1c
        /*004a*/ 	.short	(.L_15 - .L_14)


	//   ....[0]....
.L_14:
        /*004c*/ 	.word	0x000000b0


	//   ....[1]....
        /*0050*/ 	.word	0x00000340


	//----- nvinfo : EIATTR_CBANK_PARAM_SIZE
	.align		4
.L_15:
        /*0054*/ 	.byte	0x03, 0x19
        /*0056*/ 	.short	0x0018


	//----- nvinfo : EIATTR_PARAM_CBANK
	.align		4
        /*0058*/ 	.byte	0x04, 0x0a
        /*005a*/ 	.short	(.L_17 - .L_16)
	.align		4
.L_16:
        /*005c*/ 	.word	index@(.nv.constant0._Z7multMatPiS_S_)
        /*0060*/ 	.short	0x0380
        /*0062*/ 	.short	0x0018


	//----- nvinfo : EIATTR_SW_WAR
	.align		4
.L_17:
        /*0064*/ 	.byte	0x04, 0x36
        /*0066*/ 	.short	(.L_19 - .L_18)
.L_18:
        /*0068*/ 	.word	0x00000008
.L_19:


//--------------------- .nv.callgraph             --------------------------
	.section	.nv.callgraph,"",@"SHT_CUDA_CALLGRAPH"
	.align	4
	.sectionentsize	8
	.align		4
        /*0000*/ 	.word	0x00000000
	.align		4
        /*0004*/ 	.word	0xffffffff
	.align		4
        /*0008*/ 	.word	0x00000000
	.align		4
        /*000c*/ 	.word	0xfffffffe
	.align		4
        /*0010*/ 	.word	0x00000000
	.align		4
        /*0014*/ 	.word	0xfffffffd
	.align		4
        /*0018*/ 	.word	0x00000000
	.align		4
        /*001c*/ 	.word	0xfffffffc


//--------------------- .text._Z7multMatPiS_S_    --------------------------
	.section	.text._Z7multMatPiS_S_,"ax",@progbits
	.align	128
        .global         _Z7multMatPiS_S_
        .type           _Z7multMatPiS_S_,@function
        .size           _Z7multMatPiS_S_,(.L_x_1 - _Z7multMatPiS_S_)
        .other          _Z7multMatPiS_S_,@"STO_CUDA_ENTRY STV_DEFAULT"
_Z7multMatPiS_S_:
.text._Z7multMatPiS_S_:
[----:B------:R-:W-:Y:S01]  /*0000*/  LDC R1, c[0x0][0x37c] ;  /* 0x0000df00ff017b82 */ /* 0x000fe20000000800 */
[----:B------:R-:W0:Y:S01]  /*0010*/  S2R R9, SR_TID.Y ;  /* 0x0000000000097919 */ /* 0x000e220000002200 */
[----:B------:R-:W1:Y:S01]  /*0020*/  LDCU UR4, c[0x0][0x360] ;  /* 0x00006c00ff0477ac */ /* 0x000e620008000800 */
[----:B------:R-:W0:Y:S01]  /*0030*/  S2R R2, SR_CTAID.Y ;  /* 0x0000000000027919 */ /* 0x000e220000002600 */
[----:B------:R-:W0:Y:S01]  /*0040*/  LDCU UR5, c[0x0][0x364] ;  /* 0x00006c80ff0577ac */ /* 0x000e220008000800 */
[----:B------:R-:W1:Y:S01]  /*0050*/  S2R R0, SR_TID.X ;  /* 0x0000000000007919 */ /* 0x000e620000002100 */
[----:B------:R-:W1:Y:S01]  /*0060*/  S2R R3, SR_CTAID.X ;  /* 0x0000000000037919 */ /* 0x000e620000002500 */
[----:B0-----:R-:W-:-:S05]  /*0070*/  IMAD R9, R2, UR5, R9 ;  /* 0x0000000502097c24 */ /* 0x001fca000f8e0209 */
[----:B------:R-:W-:Y:S01]  /*0080*/  ISETP.GT.U32.AND P0, PT, R9, 0x9, PT ;  /* 0x000000090900780c */ /* 0x000fe20003f04070 */
[----:B-1----:R-:W-:-:S05]  /*0090*/  IMAD R0, R3, UR4, R0 ;  /* 0x0000000403007c24 */ /* 0x002fca000f8e0200 */
[----:B------:R-:W-:-:S13]  /*00a0*/  ISETP.GT.OR P0, PT, R0, 0x9, P0 ;  /* 0x000000090000780c */ /* 0x000fda0000704670 */
[----:B------:R-:W-:Y:S05]  /*00b0*/  @P0 EXIT ;  /* 0x000000000000094d */ /* 0x000fea0003800000 */
[----:B------:R-:W0:Y:S01]  /*00c0*/  LDC.64 R4, c[0x0][0x380] ;  /* 0x0000e000ff047b82 */ /* 0x000e220000000a00 */
[----:B------:R-:W1:Y:S01]  /*00d0*/  LDCU.64 UR4, c[0x0][0x358] ;  /* 0x00006b00ff0477ac */ /* 0x000e620008000a00 */
[----:B------:R-:W-:-:S06]  /*00e0*/  IMAD R9, R9, 0xa, RZ ;  /* 0x0000000a09097824 */ /* 0x000fcc00078e02ff */
[----:B------:R-:W2:Y:S01]  /*00f0*/  LDC.64 R2, c[0x0][0x388] ;  /* 0x0000e200ff027b82 */ /* 0x000ea20000000a00 */
[----:B0-----:R-:W-:-:S05]  /*0100*/  IMAD.WIDE.U32 R4, R9, 0x4, R4 ;  /* 0x0000000409047825 */ /* 0x001fca00078e0004 */
[----:B-1----:R-:W3:Y:S01]  /*0110*/  LDG.E R6, desc[UR4][R4.64] ;  /* 0x0000000404067981 */ /* 0x002ee2000c1e1900 */
[----:B--2---:R-:W-:-:S03]  /*0120*/  IMAD.WIDE R2, R0, 0x4, R2 ;  /* 0x0000000400027825 */ /* 0x004fc600078e0202 */
[----:B------:R-:W2:Y:S04]  /*0130*/  LDG.E R25, desc[UR4][R4.64+0x4] ;  /* 0x0000040404197981 */ /* 0x000ea8000c1e1900 */
[----:B------:R-:W3:Y:S04]  /*0140*/  LDG.E R7, desc[UR4][R2.64] ;  /* 0x0000000402077981 */ /* 0x000ee8000c1e1900 */
[----:B------:R-:W2:Y:S04]  /*0150*/  LDG.E R22, desc[UR4][R2.64+0x28] ;  /* 0x0000280402167981 */ /* 0x000ea8000c1e1900 */
[----:B------:R-:W4:Y:S04]  /*0160*/  LDG.E R27, desc[UR4][R4.64+0x8] ;  /* 0x00000804041b7981 */ /* 0x000f28000c1e1900 */
[----:B------:R-:W4:Y:S04]  /*0170*/  LDG.E R24, desc[UR4][R2.64+0x50] ;  /* 0x0000500402187981 */ /* 0x000f28000c1e1900 */
[----:B------:R-:W5:Y:S04]  /*0180*/  LDG.E R8, desc[UR4][R4.64+0xc] ;  /* 0x00000c0404087981 */ /* 0x000f68000c1e1900 */
        /* <DEDUP_REMOVED lines=12> */
[----:B------:R-:W5:Y:S01]  /*0250*/  LDG.E R23, desc[UR4][R2.64+0x168] ;  /* 0x0001680402177981 */ /* 0x000f62000c1e1900 */
[----:B------:R-:W-:Y:S01]  /*0260*/  IADD3 R9, PT, PT, R0, R9, RZ ;  /* 0x0000000900097210 */ /* 0x000fe20007ffe0ff */
[----:B---3--:R-:W-:-:S04]  /*0270*/  IMAD R6, R6, R7, RZ ;  /* 0x0000000706067224 */ /* 0x008fc800078e02ff */
[----:B--2---:R-:W-:-:S04]  /*0280*/  IMAD R6, R25, R22, R6 ;  /* 0x0000001619067224 */ /* 0x004fc800078e0206 */
[----:B----4-:R-:W-:Y:S02]  /*0290*/  IMAD R24, R27, R24, R6 ;  /* 0x000000181b187224 */ /* 0x010fe400078e0206 */
[----:B------:R-:W0:Y:S02]  /*02a0*/  LDC.64 R6, c[0x0][0x390] ;  /* 0x0000e400ff067b82 */ /* 0x000e240000000a00 */
[----:B-----5:R-:W-:-:S04]  /*02b0*/  IMAD R8, R8, R11, R24 ;  /* 0x0000000b08087224 */ /* 0x020fc800078e0218 */
[----:B------:R-:W-:-:S04]  /*02c0*/  IMAD R8, R10, R13, R8 ;  /* 0x0000000d0a087224 */ /* 0x000fc800078e0208 */
[----:B------:R-:W-:-:S04]  /*02d0*/  IMAD R8, R12, R15, R8 ;  /* 0x0000000f0c087224 */ /* 0x000fc800078e0208 */
[----:B------:R-:W-:-:S04]  /*02e0*/  IMAD R8, R14, R17, R8 ;  /* 0x000000110e087224 */ /* 0x000fc800078e0208 */
[----:B------:R-:W-:Y:S02]  /*02f0*/  IMAD R8, R16, R19, R8 ;  /* 0x0000001310087224 */ /* 0x000fe400078e0208 */
[----:B0-----:R-:W-:-:S04]  /*0300*/  IMAD.WIDE R6, R9, 0x4, R6 ;  /* 0x0000000409067825 */ /* 0x001fc800078e0206 */
[----:B------:R-:W-:-:S04]  /*0310*/  IMAD R8, R18, R21, R8 ;  /* 0x0000001512087224 */ /* 0x000fc800078e0208 */
[----:B------:R-:W-:-:S05]  /*0320*/  IMAD R23, R20, R23, R8 ;  /* 0x0000001714177224 */ /* 0x000fca00078e0208 */
[----:B------:R-:W-:Y:S01]  /*0330*/  STG.E desc[UR4][R6.64], R23 ;  /* 0x0000001706007986 */ /* 0x000fe2000c101904 */
[----:B------:R-:W-:Y:S05]  /*0340*/  EXIT ;  /* 0x000000000000794d */ /* 0x000fea0003800000 */
.L_x_0:
[----:B------:R-:W-:-:S00]  /*0350*/  BRA `(.L_x_0) ;  /* 0xfffffffc00fc7947 */ /* 0x000fc0000383ffff */
[----:B------:R-:W-:-:S00]  /*0360*/  NOP ;  /* 0x0000000000007918 */ /* 0x000fc00000000000 */
        /* <DEDUP_REMOVED lines=9> */
.L_x_1:


//--------------------- .nv.shared.reserved.0     --------------------------
	.section	.nv.shared.reserved.0,"aw",@nobits
	.weak		__nv_reservedSMEM_offset_0_alias
	.size		__nv_reservedSMEM_offset_0_alias, 0, 64
	.other		__nv_reservedSMEM_offset_0_alias,@"STO_CUDA_RESERVED_SHARED STV_DEFAULT"
__nv_reservedSMEM_offset_0_alias:
	.zero		0
	.zero		64


//--------------------- .nv.constant0._Z7multMatPiS_S_ --------------------------
	.section	.nv.constant0._Z7multMatPiS_S_,"a",@progbits
	.sectionflags	@""
	.align	4
.nv.constant0._Z7multMatPiS_S_:
	.zero		920


//--------------------- SYMBOLS --------------------------

	.type		.nv.reservedSmem.offset0,@object
	.size		.nv.reservedSmem.offset0,0x4
